//
// Generated by NVIDIA NVVM Compiler
//
// Compiler Build ID: CL-36424714
// Cuda compilation tools, release 13.0, V13.0.88
// Based on NVVM 20.0.0
//

.version 9.0
.target sm_100
.address_size 64

	// .globl	_Z13copyCharacterPcS_iPi

.visible .entry _Z13copyCharacterPcS_iPi(
	.param .u64 .ptr .align 1 _Z13copyCharacterPcS_iPi_param_0,
	.param .u64 .ptr .align 1 _Z13copyCharacterPcS_iPi_param_1,
	.param .u32 _Z13copyCharacterPcS_iPi_param_2,
	.param .u64 .ptr .align 1 _Z13copyCharacterPcS_iPi_param_3
)
{
	.reg .pred 	%p<10>;
	.reg .b16 	%rs<2>;
	.reg .b32 	%r<31>;
	.reg .b64 	%rd<20>;

	ld.param.u64 	%rd3, [_Z13copyCharacterPcS_iPi_param_0];
	ld.param.u64 	%rd5, [_Z13copyCharacterPcS_iPi_param_1];
	ld.param.u32 	%r16, [_Z13copyCharacterPcS_iPi_param_2];
	ld.param.u64 	%rd4, [_Z13copyCharacterPcS_iPi_param_3];
	cvta.to.global.u64 	%rd1, %rd5;
	mov.u32 	%r17, %tid.x;
	mov.u32 	%r18, %ctaid.x;
	mov.u32 	%r19, %ntid.x;
	mad.lo.s32 	%r1, %r18, %r19, %r17;
	setp.ge.s32 	%p1, %r1, %r16;
	@%p1 bra 	$L__BB0_13;
	cvta.to.global.u64 	%rd6, %rd3;
	cvta.to.global.u64 	%rd7, %rd4;
	cvt.s64.s32 	%rd8, %r1;
	add.s64 	%rd9, %rd6, %rd8;
	ld.global.u8 	%rs1, [%rd9];
	mul.wide.s32 	%rd10, %r1, 4;
	add.s64 	%rd11, %rd7, %rd10;
	ld.global.u32 	%r2, [%rd11];
	setp.lt.s32 	%p2, %r1, 0;
	@%p2 bra 	$L__BB0_13;
	add.s32 	%r3, %r1, 1;
	and.b32  	%r4, %r3, 7;
	setp.lt.u32 	%p3, %r1, 7;
	mov.b32 	%r29, 0;
	@%p3 bra 	$L__BB0_5;
	and.b32  	%r29, %r3, 2147483640;
	neg.s32 	%r27, %r29;
	add.s64 	%rd2, %rd1, 3;
	mov.u32 	%r26, %r2;
$L__BB0_4:
	.pragma "nounroll";
	cvt.s64.s32 	%rd12, %r26;
	add.s64 	%rd13, %rd2, %rd12;
	st.global.u8 	[%rd13+-3], %rs1;
	st.global.u8 	[%rd13+-2], %rs1;
	st.global.u8 	[%rd13+-1], %rs1;
	st.global.u8 	[%rd13], %rs1;
	st.global.u8 	[%rd13+1], %rs1;
	st.global.u8 	[%rd13+2], %rs1;
	st.global.u8 	[%rd13+3], %rs1;
	st.global.u8 	[%rd13+4], %rs1;
	add.s32 	%r27, %r27, 8;
	add.s32 	%r26, %r26, 8;
	setp.ne.s32 	%p4, %r27, 0;
	@%p4 bra 	$L__BB0_4;
$L__BB0_5:
	setp.eq.s32 	%p5, %r4, 0;
	@%p5 bra 	$L__BB0_13;
	setp.lt.u32 	%p6, %r4, 4;
	@%p6 bra 	$L__BB0_8;
	add.s32 	%r21, %r29, %r2;
	cvt.s64.s32 	%rd14, %r21;
	add.s64 	%rd15, %rd1, %rd14;
	st.global.u8 	[%rd15], %rs1;
	st.global.u8 	[%rd15+1], %rs1;
	st.global.u8 	[%rd15+2], %rs1;
	st.global.u8 	[%rd15+3], %rs1;
	add.s32 	%r29, %r29, 4;
$L__BB0_8:
	and.b32  	%r22, %r3, 3;
	setp.eq.s32 	%p7, %r22, 0;
	@%p7 bra 	$L__BB0_13;
	setp.eq.s32 	%p8, %r22, 1;
	@%p8 bra 	$L__BB0_11;
	add.s32 	%r23, %r29, %r2;
	cvt.s64.s32 	%rd16, %r23;
	add.s64 	%rd17, %rd1, %rd16;
	st.global.u8 	[%rd17], %rs1;
	st.global.u8 	[%rd17+1], %rs1;
	add.s32 	%r29, %r29, 2;
$L__BB0_11:
	and.b32  	%r24, %r1, 1;
	setp.eq.b32 	%p9, %r24, 1;
	@%p9 bra 	$L__BB0_13;
	add.s32 	%r25, %r29, %r2;
	cvt.s64.s32 	%rd18, %r25;
	add.s64 	%rd19, %rd1, %rd18;
	st.global.u8 	[%rd19], %rs1;
$L__BB0_13:
	ret;

}


// ===== COMPILED SASS (sm_100) =====

	.target	sm_100

	.elftype	@"ET_EXEC"


//--------------------- .note.nv.tkinfo           --------------------------
	.section	.note.nv.tkinfo,"",@"SHT_NOTE"
	.sectionflags	@"SHF_NOTE_NV_TKINFO"
	.tkinfo
        /*0018*/ 	.word	0x00000002
        /*0030*/ 	.string	""
        /*0030*/ 	.string	"ptxas"
        /*0030*/ 	.string	"Cuda compilation tools, release 13.0, V13.0.88"
        /*0030*/ 	.string	"Build cuda_13.0.r13.0/compiler.36424714_0"
        /*0030*/ 	.string	"-arch sm_100 -m 64 "



//--------------------- .note.nv.cuinfo           --------------------------
	.section	.note.nv.cuinfo,"",@"SHT_NOTE"
	.sectionflags	@"SHF_NOTE_NV_CUINFO"
        /*0018*/ 	.short	0x0002
        /*001a*/ 	.short	0x0064
        /*001c*/ 	.short	0x0082
	.zero		2


//--------------------- .nv.info                  --------------------------
	.section	.nv.info,"",@"SHT_CUDA_INFO"
	.align	4


	//----- nvinfo : EIATTR_REGCOUNT
	.align		4
        /*0000*/ 	.byte	0x04, 0x2f
        /*0002*/ 	.short	(.L_1 - .L_0)
	.align		4
.L_0:
        /*0004*/ 	.word	index@(_Z13copyCharacterPcS_iPi)
        /*0008*/ 	.word	0x00000010


	//----- nvinfo : EIATTR_FRAME_SIZE
	.align		4
.L_1:
        /*000c*/ 	.byte	0x04, 0x11
        /*000e*/ 	.short	(.L_3 - .L_2)
	.align		4
.L_2:
        /*0010*/ 	.word	index@(_Z13copyCharacterPcS_iPi)
        /*0014*/ 	.word	0x00000000


	//----- nvinfo : EIATTR_MIN_STACK_SIZE
	.align		4
.L_3:
        /*0018*/ 	.byte	0x04, 0x12
        /*001a*/ 	.short	(.L_5 - .L_4)
	.align		4
.L_4:
        /*001c*/ 	.word	index@(_Z13copyCharacterPcS_iPi)
        /*0020*/ 	.word	0x00000000
.L_5:


//--------------------- .nv.compat                --------------------------
	.section	.nv.compat,"",@"SHT_CUDA_COMPAT_INFO"
	.align	4
        /*0000*/ 	.byte	0x02, 0x09, 0x00, 0x00, 0x02, 0x02, 0x01, 0x00, 0x02, 0x05, 0x05, 0x00, 0x03, 0x07, 0x01, 0x01
        /*0010*/ 	.byte	0x02, 0x03, 0x00, 0x00, 0x02, 0x06, 0x01, 0x00, 0x04, 0x0b, 0x08, 0x00, 0x09, 0x00, 0x00, 0x00
        /*0020*/ 	.byte	0x00, 0x00, 0x00, 0x00


//--------------------- .nv.info._Z13copyCharacterPcS_iPi --------------------------
	.section	.nv.info._Z13copyCharacterPcS_iPi,"",@"SHT_CUDA_INFO"
	.sectionflags	@""
	.align	4


	//----- nvinfo : EIATTR_CUDA_API_VERSION
	.align		4
        /*0000*/ 	.byte	0x04, 0x37
        /*0002*/ 	.short	(.L_7 - .L_6)
.L_6:
        /*0004*/ 	.word	0x00000082


	//----- nvinfo : EIATTR_KPARAM_INFO
	.align		4
.L_7:
        /*0008*/ 	.byte	0x04, 0x17
        /*000a*/ 	.short	(.L_9 - .L_8)
.L_8:
        /*000c*/ 	.word	0x00000000
        /*0010*/ 	.short	0x0003
        /*0012*/ 	.short	0x0018
        /*0014*/ 	.byte	0x00, 0xf5, 0x21, 0x00


	//----- nvinfo : EIATTR_KPARAM_INFO
	.align		4
.L_9:
        /*0018*/ 	.byte	0x04, 0x17
        /*001a*/ 	.short	(.L_11 - .L_10)
.L_10:
        /*001c*/ 	.word	0x00000000
        /*0020*/ 	.short	0x0002
        /*0022*/ 	.short	0x0010
        /*0024*/ 	.byte	0x00, 0xf0, 0x11, 0x00


	//----- nvinfo : EIATTR_KPARAM_INFO
	.align		4
.L_11:
        /*0028*/ 	.byte	0x04, 0x17
        /*002a*/ 	.short	(.L_13 - .L_12)
.L_12:
        /*002c*/ 	.word	0x00000000
        /*0030*/ 	.short	0x0001
        /*0032*/ 	.short	0x0008
        /*0034*/ 	.byte	0x00, 0xf5, 0x21, 0x00


	//----- nvinfo : EIATTR_KPARAM_INFO
	.align		4
.L_13:
        /*0038*/ 	.byte	0x04, 0x17
        /*003a*/ 	.short	(.L_15 - .L_14)
.L_14:
        /*003c*/ 	.word	0x00000000
        /*0040*/ 	.short	0x0000
        /*0042*/ 	.short	0x0000
        /*0044*/ 	.byte	0x00, 0xf5, 0x21, 0x00


	//----- nvinfo : EIATTR_SPARSE_MMA_MASK
	.align		4
.L_15:
        /*0048*/ 	.byte	0x03, 0x50
        /*004a*/ 	.short	0x0000


	//----- nvinfo : EIATTR_MAXREG_COUNT
	.align		4
        /*004c*/ 	.byte	0x03, 0x1b
        /*004e*/ 	.short	0x00ff


	//----- nvinfo : EIATTR_MERCURY_ISA_VERSION
	.align		4
        /*0050*/ 	.byte	0x03, 0x5f
        /*0052*/ 	.short	0x0101


	//----- nvinfo : EIATTR_VRC_CTA_INIT_COUNT
	.align		4
        /*0054*/ 	.byte	0x02, 0x4a
	.zero		1
	.zero		1


	//----- nvinfo : EIATTR_EXIT_INSTR_OFFSETS
	.align		4
        /*0058*/ 	.byte	0x04, 0x1c
        /*005a*/ 	.short	(.L_17 - .L_16)


	//   ....[0]....
.L_16:
        /*005c*/ 	.word	0x00000070


	//   ....[1]....
        /*0060*/ 	.word	0x000000c0


	//   ....[2]....
        /*0064*/ 	.word	0x000002d0


	//   ....[3]....
        /*0068*/ 	.word	0x000003c0


	//   ....[4]....
        /*006c*/ 	.word	0x00000460


	//   ....[5]....
        /*0070*/ 	.word	0x000004d0


	//----- nvinfo : EIATTR_CRS_STACK_SIZE
	.align		4
.L_17:
        /*0074*/ 	.byte	0x04, 0x1e
        /*0076*/ 	.short	(.L_19 - .L_18)
.L_18:
        /*0078*/ 	.word	0x00000000


	//----- nvinfo : EIATTR_CBANK_PARAM_SIZE
	.align		4
.L_19:
        /*007c*/ 	.byte	0x03, 0x19
        /*007e*/ 	.short	0x0020


	//----- nvinfo : EIATTR_PARAM_CBANK
	.align		4
        /*0080*/ 	.byte	0x04, 0x0a
        /*0082*/ 	.short	(.L_21 - .L_20)
	.align		4
.L_20:
        /*0084*/ 	.word	index@(.nv.constant0._Z13copyCharacterPcS_iPi)
        /*0088*/ 	.short	0x0380
        /*008a*/ 	.short	0x0020


	//----- nvinfo : EIATTR_SW_WAR
	.align		4
.L_21:
        /*008c*/ 	.byte	0x04, 0x36
        /*008e*/ 	.short	(.L_23 - .L_22)
.L_22:
        /*0090*/ 	.word	0x00000008
.L_23:


//--------------------- .nv.callgraph             --------------------------
	.section	.nv.callgraph,"",@"SHT_CUDA_CALLGRAPH"
	.align	4
	.sectionentsize	8
	.align		4
        /*0000*/ 	.word	0x00000000
	.align		4
        /*0004*/ 	.word	0xffffffff
	.align		4
        /*0008*/ 	.word	0x00000000
	.align		4
        /*000c*/ 	.word	0xfffffffe
	.align		4
        /*0010*/ 	.word	0x00000000
	.align		4
        /*0014*/ 	.word	0xfffffffd
	.align		4
        /*0018*/ 	.word	0x00000000
	.align		4
        /*001c*/ 	.word	0xfffffffc


//--------------------- .text._Z13copyCharacterPcS_iPi --------------------------
	.section	.text._Z13copyCharacterPcS_iPi,"ax",@progbits
	.align	128
        .global         _Z13copyCharacterPcS_iPi
        .type           _Z13copyCharacterPcS_iPi,@function
        .size           _Z13copyCharacterPcS_iPi,(.L_x_6 - _Z13copyCharacterPcS_iPi)
        .other          _Z13copyCharacterPcS_iPi,@"STO_CUDA_ENTRY STV_DEFAULT"
_Z13copyCharacterPcS_iPi:
.text._Z13copyCharacterPcS_iPi:
[----:B------:R-:W-:Y:S01]  /*0000*/  LDC R1, c[0x0][0x37c] ;  /* 0x0000df00ff017b82 */ /* 0x000fe20000000800 */
[----:B------:R-:W0:Y:S07]  /*0010*/  S2R R7, SR_TID.X ;  /* 0x0000000000077919 */ /* 0x000e2e0000002100 */
[----:B------:R-:W0:Y:S01]  /*0020*/  S2UR UR4, SR_CTAID.X ;  /* 0x00000000000479c3 */ /* 0x000e220000002500 */
[----:B------:R-:W1:Y:S07]  /*0030*/  LDCU UR5, c[0x0][0x390] ;  /* 0x00007200ff0577ac */ /* 0x000e6e0008000800 */
[----:B------:R-:W0:Y:S02]  /*0040*/  LDC R0, c[0x0][0x360] ;  /* 0x0000d800ff007b82 */ /* 0x000e240000000800 */
[----:B0-----:R-:W-:-:S05]  /*0050*/  IMAD R7, R0, UR4, R7 ;  /* 0x0000000400077c24 */ /* 0x001fca000f8e0207 */
[----:B-1----:R-:W-:-:S13]  /*0060*/  ISETP.GE.AND P0, PT, R7, UR5, PT ;  /* 0x0000000507007c0c */ /* 0x002fda000bf06270 */
[----:B------:R-:W-:Y:S05]  /*0070*/  @P0 EXIT ;  /* 0x000000000000094d */ /* 0x000fea0003800000 */
[----:B------:R-:W0:Y:S01]  /*0080*/  LDCU.64 UR4, c[0x0][0x380] ;  /* 0x00007000ff0477ac */ /* 0x000e220008000a00 */
[C---:B------:R-:W-:Y:S02]  /*0090*/  ISETP.GE.AND P0, PT, R7.reuse, RZ, PT ;  /* 0x000000ff0700720c */ /* 0x040fe40003f06270 */
[----:B0-----:R-:W-:-:S04]  /*00a0*/  IADD3 R4, P1, PT, R7, UR4, RZ ;  /* 0x0000000407047c10 */ /* 0x001fc8000ff3e0ff */
[----:B------:R-:W-:-:S07]  /*00b0*/  LEA.HI.X.SX32 R5, R7, UR5, 0x1, P1 ;  /* 0x0000000507057c11 */ /* 0x000fce00088f0eff */
[----:B------:R-:W-:Y:S05]  /*00c0*/  @!P0 EXIT ;  /* 0x000000000000894d */ /* 0x000fea0003800000 */
[----:B------:R-:W0:Y:S01]  /*00d0*/  LDC.64 R2, c[0x0][0x398] ;  /* 0x0000e600ff027b82 */ /* 0x000e220000000a00 */
[----:B------:R-:W1:Y:S02]  /*00e0*/  LDCU.64 UR4, c[0x0][0x358] ;  /* 0x00006b00ff0477ac */ /* 0x000e640008000a00 */
[----:B-1----:R1:W5:Y:S01]  /*00f0*/  LDG.E.U8 R5, desc[UR4][R4.64] ;  /* 0x0000000404057981 */ /* 0x002362000c1e1100 */
[----:B0-----:R-:W-:-:S05]  /*0100*/  IMAD.WIDE R2, R7, 0x4, R2 ;  /* 0x0000000407027825 */ /* 0x001fca00078e0202 */
[----:B------:R1:W5:Y:S01]  /*0110*/  LDG.E R0, desc[UR4][R2.64] ;  /* 0x0000000402007981 */ /* 0x000362000c1e1900 */
[C---:B------:R-:W-:Y:S01]  /*0120*/  ISETP.GE.U32.AND P1, PT, R7.reuse, 0x7, PT ;  /* 0x000000070700780c */ /* 0x040fe20003f26070 */
[----:B------:R-:W-:Y:S01]  /*0130*/  VIADD R6, R7, 0x1 ;  /* 0x0000000107067836 */ /* 0x000fe20000000000 */
[----:B------:R-:W-:Y:S04]  /*0140*/  BSSY.RECONVERGENT B0, `(.L_x_0) ;  /* 0x0000018000007945 */ /* 0x000fe80003800200 */
[----:B------:R-:W-:Y:S01]  /*0150*/  LOP3.LUT R8, R6, 0x7, RZ, 0xc0, !PT ;  /* 0x0000000706087812 */ /* 0x000fe200078ec0ff */
[----:B------:R-:W-:-:S03]  /*0160*/  IMAD.MOV.U32 R9, RZ, RZ, RZ ;  /* 0x000000ffff097224 */ /* 0x000fc600078e00ff */
[----:B------:R-:W-:-:S03]  /*0170*/  ISETP.NE.AND P0, PT, R8, RZ, PT ;  /* 0x000000ff0800720c */ /* 0x000fc60003f05270 */
[----:B-1----:R-:W-:Y:S10]  /*0180*/  @!P1 BRA `(.L_x_1) ;  /* 0x00000000004c9947 */ /* 0x002ff40003800000 */
[----:B------:R-:W0:Y:S01]  /*0190*/  LDC.64 R12, c[0x0][0x388] ;  /* 0x0000e200ff0c7b82 */ /* 0x000e220000000a00 */
[----:B------:R-:W-:Y:S01]  /*01a0*/  LOP3.LUT R9, R6, 0x7ffffff8, RZ, 0xc0, !PT ;  /* 0x7ffffff806097812 */ /* 0x000fe200078ec0ff */
[----:B-----5:R-:W-:-:S04]  /*01b0*/  IMAD.MOV.U32 R11, RZ, RZ, R0 ;  /* 0x000000ffff0b7224 */ /* 0x020fc800078e0000 */
[----:B------:R-:W-:-:S07]  /*01c0*/  IMAD.MOV R4, RZ, RZ, -R9 ;  /* 0x000000ffff047224 */ /* 0x000fce00078e0a09 */
.L_x_2:
[----:B------:R-:W-:Y:S01]  /*01d0*/  SHF.R.S32.HI R10, RZ, 0x1f, R11 ;  /* 0x0000001fff0a7819 */ /* 0x000fe2000001140b */
[----:B------:R-:W-:Y:S01]  /*01e0*/  VIADD R4, R4, 0x8 ;  /* 0x0000000804047836 */ /* 0x000fe20000000000 */
[C---:B01----:R-:W-:Y:S01]  /*01f0*/  IADD3 R2, P1, P2, R11.reuse, 0x3, R12 ;  /* 0x000000030b027810 */ /* 0x043fe20007a3e00c */
[----:B------:R-:W-:-:S03]  /*0200*/  VIADD R11, R11, 0x8 ;  /* 0x000000080b0b7836 */ /* 0x000fc60000000000 */
[----:B------:R-:W-:Y:S02]  /*0210*/  IADD3.X R3, PT, PT, R10, R13, RZ, P1, P2 ;  /* 0x0000000d0a037210 */ /* 0x000fe40000fe44ff */
[----:B------:R-:W-:-:S03]  /*0220*/  ISETP.NE.AND P1, PT, R4, RZ, PT ;  /* 0x000000ff0400720c */ /* 0x000fc60003f25270 */
[----:B------:R1:W-:Y:S04]  /*0230*/  STG.E.U8 desc[UR4][R2.64+-0x3], R5 ;  /* 0xfffffd0502007986 */ /* 0x0003e8000c101104 */
[----:B------:R1:W-:Y:S04]  /*0240*/  STG.E.U8 desc[UR4][R2.64+-0x2], R5 ;  /* 0xfffffe0502007986 */ /* 0x0003e8000c101104 */
[----:B------:R1:W-:Y:S04]  /*0250*/  STG.E.U8 desc[UR4][R2.64+-0x1], R5 ;  /* 0xffffff0502007986 */ /* 0x0003e8000c101104 */
[----:B------:R1:W-:Y:S04]  /*0260*/  STG.E.U8 desc[UR4][R2.64], R5 ;  /* 0x0000000502007986 */ /* 0x0003e8000c101104 */
[----:B------:R1:W-:Y:S04]  /*0270*/  STG.E.U8 desc[UR4][R2.64+0x1], R5 ;  /* 0x0000010502007986 */ /* 0x0003e8000c101104 */
[----:B------:R1:W-:Y:S04]  /*0280*/  STG.E.U8 desc[UR4][R2.64+0x2], R5 ;  /* 0x0000020502007986 */ /* 0x0003e8000c101104 */
[----:B------:R1:W-:Y:S04]  /*0290*/  STG.E.U8 desc[UR4][R2.64+0x3], R5 ;  /* 0x0000030502007986 */ /* 0x0003e8000c101104 */
[----:B------:R1:W-:Y:S01]  /*02a0*/  STG.E.U8 desc[UR4][R2.64+0x4], R5 ;  /* 0x0000040502007986 */ /* 0x0003e2000c101104 */
[----:B------:R-:W-:Y:S05]  /*02b0*/  @P1 BRA `(.L_x_2) ;  /* 0xfffffffc00c41947 */ /* 0x000fea000383ffff */
.L_x_1:
[----:B------:R-:W-:Y:S05]  /*02c0*/  BSYNC.RECONVERGENT B0 ;  /* 0x0000000000007941 */ /* 0x000fea0003800200 */
.L_x_0:
[----:B------:R-:W-:Y:S05]  /*02d0*/  @!P0 EXIT ;  /* 0x000000000000894d */ /* 0x000fea0003800000 */
[----:B------:R-:W-:Y:S01]  /*02e0*/  ISETP.GE.U32.AND P0, PT, R8, 0x4, PT ;  /* 0x000000040800780c */ /* 0x000fe20003f06070 */
[----:B------:R-:W-:Y:S01]  /*02f0*/  BSSY.RECONVERGENT B0, `(.L_x_3) ;  /* 0x000000c000007945 */ /* 0x000fe20003800200 */
[----:B------:R-:W-:-:S11]  /*0300*/  LOP3.LUT P1, R6, R6, 0x3, RZ, 0xc0, !PT ;  /* 0x0000000306067812 */ /* 0x000fd6000782c0ff */
[----:B------:R-:W-:Y:S05]  /*0310*/  @!P0 BRA `(.L_x_4) ;  /* 0x0000000000248947 */ /* 0x000fea0003800000 */
[----:B------:R-:W0:Y:S01]  /*0320*/  LDCU.64 UR6, c[0x0][0x388] ;  /* 0x00007100ff0677ac */ /* 0x000e220008000a00 */
[----:B-1---5:R-:W-:Y:S02]  /*0330*/  IMAD.IADD R3, R0, 0x1, R9 ;  /* 0x0000000100037824 */ /* 0x022fe400078e0209 */
[----:B------:R-:W-:-:S03]  /*0340*/  VIADD R9, R9, 0x4 ;  /* 0x0000000409097836 */ /* 0x000fc60000000000 */
[----:B0-----:R-:W-:-:S04]  /*0350*/  IADD3 R2, P0, PT, R3, UR6, RZ ;  /* 0x0000000603027c10 */ /* 0x001fc8000ff1e0ff */
[----:B------:R-:W-:-:S05]  /*0360*/  LEA.HI.X.SX32 R3, R3, UR7, 0x1, P0 ;  /* 0x0000000703037c11 */ /* 0x000fca00080f0eff */
[----:B------:R0:W-:Y:S04]  /*0370*/  STG.E.U8 desc[UR4][R2.64], R5 ;  /* 0x0000000502007986 */ /* 0x0001e8000c101104 */
[----:B------:R0:W-:Y:S04]  /*0380*/  STG.E.U8 desc[UR4][R2.64+0x1], R5 ;  /* 0x0000010502007986 */ /* 0x0001e8000c101104 */
[----:B------:R0:W-:Y:S04]  /*0390*/  STG.E.U8 desc[UR4][R2.64+0x2], R5 ;  /* 0x0000020502007986 */ /* 0x0001e8000c101104 */
[----:B------:R0:W-:Y:S02]  /*03a0*/  STG.E.U8 desc[UR4][R2.64+0x3], R5 ;  /* 0x0000030502007986 */ /* 0x0001e4000c101104 */
.L_x_4:
[----:B------:R-:W-:Y:S05]  /*03b0*/  BSYNC.RECONVERGENT B0 ;  /* 0x0000000000007941 */ /* 0x000fea0003800200 */
.L_x_3:
[----:B------:R-:W-:Y:S05]  /*03c0*/  @!P1 EXIT ;  /* 0x000000000000994d */ /* 0x000fea0003800000 */
[----:B------:R-:W-:Y:S02]  /*03d0*/  ISETP.NE.AND P0, PT, R6, 0x1, PT ;  /* 0x000000010600780c */ /* 0x000fe40003f05270 */
[----:B------:R-:W-:-:S04]  /*03e0*/  LOP3.LUT R7, R7, 0x1, RZ, 0xc0, !PT ;  /* 0x0000000107077812 */ /* 0x000fc800078ec0ff */
[----:B------:R-:W-:-:S07]  /*03f0*/  ISETP.NE.U32.AND P1, PT, R7, 0x1, PT ;  /* 0x000000010700780c */ /* 0x000fce0003f25070 */
[----:B------:R-:W2:Y:S01]  /*0400*/  @P0 LDC.64 R10, c[0x0][0x388] ;  /* 0x0000e200ff0a0b82 */ /* 0x000ea20000000a00 */
[----:B01---5:R-:W-:-:S05]  /*0410*/  @P0 IMAD.IADD R3, R0, 0x1, R9 ;  /* 0x0000000100030824 */ /* 0x023fca00078e0209 */
[----:B--2---:R-:W-:-:S04]  /*0420*/  @P0 IADD3 R2, P2, PT, R3, R10, RZ ;  /* 0x0000000a03020210 */ /* 0x004fc80007f5e0ff */
[----:B------:R-:W-:-:S05]  /*0430*/  @P0 LEA.HI.X.SX32 R3, R3, R11, 0x1, P2 ;  /* 0x0000000b03030211 */ /* 0x000fca00010f0eff */
[----:B------:R0:W-:Y:S04]  /*0440*/  @P0 STG.E.U8 desc[UR4][R2.64], R5 ;  /* 0x0000000502000986 */ /* 0x0001e8000c101104 */
[----:B------:R0:W-:Y:S01]  /*0450*/  @P0 STG.E.U8 desc[UR4][R2.64+0x1], R5 ;  /* 0x0000010502000986 */ /* 0x0001e2000c101104 */
[----:B------:R-:W-:Y:S05]  /*0460*/  @!P1 EXIT ;  /* 0x000000000000994d */ /* 0x000fea0003800000 */
[----:B------:R-:W0:Y:S01]  /*0470*/  LDCU.64 UR6, c[0x0][0x388] ;  /* 0x00007100ff0677ac */ /* 0x000e220008000a00 */
[----:B------:R-:W-:-:S04]  /*0480*/  @P0 VIADD R9, R9, 0x2 ;  /* 0x0000000209090836 */ /* 0x000fc80000000000 */
[----:B------:R-:W-:-:S05]  /*0490*/  IMAD.IADD R0, R0, 0x1, R9 ;  /* 0x0000000100007824 */ /* 0x000fca00078e0209 */
[----:B0-----:R-:W-:-:S04]  /*04a0*/  IADD3 R2, P0, PT, R0, UR6, RZ ;  /* 0x0000000600027c10 */ /* 0x001fc8000ff1e0ff */
[----:B------:R-:W-:-:S05]  /*04b0*/  LEA.HI.X.SX32 R3, R0, UR7, 0x1, P0 ;  /* 0x0000000700037c11 */ /* 0x000fca00080f0eff */
[----:B------:R-:W-:Y:S01]  /*04c0*/  STG.E.U8 desc[UR4][R2.64], R5 ;  /* 0x0000000502007986 */ /* 0x000fe2000c101104 */
[----:B------:R-:W-:Y:S05]  /*04d0*/  EXIT ;  /* 0x000000000000794d */ /* 0x000fea0003800000 */
.L_x_5:
[----:B------:R-:W-:-:S00]  /*04e0*/  BRA `(.L_x_5) ;  /* 0xfffffffc00fc7947 */ /* 0x000fc0000383ffff */
[----:B------:R-:W-:-:S00]  /*04f0*/  NOP ;  /* 0x0000000000007918 */ /* 0x000fc00000000000 */
        /* <DEDUP_REMOVED lines=8> */
.L_x_6:


//--------------------- .nv.shared.reserved.0     --------------------------
	.section	.nv.shared.reserved.0,"aw",@nobits
	.weak		__nv_reservedSMEM_offset_0_alias
	.size		__nv_reservedSMEM_offset_0_alias, 0, 64
	.other		__nv_reservedSMEM_offset_0_alias,@"STO_CUDA_RESERVED_SHARED STV_DEFAULT"
__nv_reservedSMEM_offset_0_alias:
	.zero		0
	.zero		64


//--------------------- .nv.constant0._Z13copyCharacterPcS_iPi --------------------------
	.section	.nv.constant0._Z13copyCharacterPcS_iPi,"a",@progbits
	.sectionflags	@""
	.align	4
.nv.constant0._Z13copyCharacterPcS_iPi:
	.zero		928


//--------------------- SYMBOLS --------------------------

	.type		.nv.reservedSmem.offset0,@object
	.size		.nv.reservedSmem.offset0,0x4
